//
// Generated by NVIDIA NVVM Compiler
//
// Compiler Build ID: CL-36424714
// Cuda compilation tools, release 13.0, V13.0.88
// Based on NVVM 20.0.0
//

.version 9.0
.target sm_100
.address_size 64

	// .globl	_Z20matrixMultiplySharedPfS_S_iiiiii
// _ZZ20matrixMultiplySharedPfS_S_iiiiiiE8subTileA has been demoted
// _ZZ20matrixMultiplySharedPfS_S_iiiiiiE8subTileB has been demoted

.visible .entry _Z20matrixMultiplySharedPfS_S_iiiiii(
	.param .u64 .ptr .align 1 _Z20matrixMultiplySharedPfS_S_iiiiii_param_0,
	.param .u64 .ptr .align 1 _Z20matrixMultiplySharedPfS_S_iiiiii_param_1,
	.param .u64 .ptr .align 1 _Z20matrixMultiplySharedPfS_S_iiiiii_param_2,
	.param .u32 _Z20matrixMultiplySharedPfS_S_iiiiii_param_3,
	.param .u32 _Z20matrixMultiplySharedPfS_S_iiiiii_param_4,
	.param .u32 _Z20matrixMultiplySharedPfS_S_iiiiii_param_5,
	.param .u32 _Z20matrixMultiplySharedPfS_S_iiiiii_param_6,
	.param .u32 _Z20matrixMultiplySharedPfS_S_iiiiii_param_7,
	.param .u32 _Z20matrixMultiplySharedPfS_S_iiiiii_param_8
)
{
	.reg .pred 	%p<12>;
	.reg .b32 	%r<34>;
	.reg .b32 	%f<115>;
	.reg .b64 	%rd<13>;
	// demoted variable
	.shared .align 4 .b8 _ZZ20matrixMultiplySharedPfS_S_iiiiiiE8subTileA[4096];
	// demoted variable
	.shared .align 4 .b8 _ZZ20matrixMultiplySharedPfS_S_iiiiiiE8subTileB[4096];
	ld.param.u64 	%rd3, [_Z20matrixMultiplySharedPfS_S_iiiiii_param_0];
	ld.param.u64 	%rd4, [_Z20matrixMultiplySharedPfS_S_iiiiii_param_1];
	ld.param.u64 	%rd5, [_Z20matrixMultiplySharedPfS_S_iiiiii_param_2];
	ld.param.u32 	%r15, [_Z20matrixMultiplySharedPfS_S_iiiiii_param_4];
	ld.param.u32 	%r16, [_Z20matrixMultiplySharedPfS_S_iiiiii_param_5];
	ld.param.u32 	%r17, [_Z20matrixMultiplySharedPfS_S_iiiiii_param_6];
	ld.param.u32 	%r18, [_Z20matrixMultiplySharedPfS_S_iiiiii_param_7];
	ld.param.u32 	%r19, [_Z20matrixMultiplySharedPfS_S_iiiiii_param_8];
	mov.u32 	%r20, %ctaid.y;
	shl.b32 	%r21, %r20, 5;
	mov.u32 	%r1, %tid.y;
	add.s32 	%r2, %r21, %r1;
	mov.u32 	%r22, %ctaid.x;
	shl.b32 	%r23, %r22, 5;
	mov.u32 	%r3, %tid.x;
	add.s32 	%r4, %r23, %r3;
	cvt.rn.f32.s32 	%f10, %r15;
	mul.f32 	%f11, %f10, 0f3D000000;
	cvt.rpi.f32.f32 	%f1, %f11;
	setp.leu.f32 	%p1, %f1, 0f00000000;
	mov.f32 	%f114, 0f00000000;
	@%p1 bra 	$L__BB0_7;
	shl.b32 	%r25, %r1, 7;
	mov.u32 	%r26, _ZZ20matrixMultiplySharedPfS_S_iiiiiiE8subTileA;
	add.s32 	%r5, %r26, %r25;
	shl.b32 	%r27, %r3, 2;
	add.s32 	%r6, %r5, %r27;
	mul.lo.s32 	%r7, %r15, %r2;
	mov.u32 	%r28, _ZZ20matrixMultiplySharedPfS_S_iiiiiiE8subTileB;
	add.s32 	%r9, %r28, %r27;
	add.s32 	%r8, %r9, %r25;
	cvta.to.global.u64 	%rd1, %rd3;
	cvta.to.global.u64 	%rd2, %rd4;
	mov.f32 	%f114, 0f00000000;
	mov.b32 	%r33, 0;
$L__BB0_2:
	setp.ge.s32 	%p2, %r2, %r18;
	shl.b32 	%r11, %r33, 5;
	add.s32 	%r29, %r11, %r3;
	setp.ge.u32 	%p3, %r29, %r15;
	mov.f32 	%f112, 0f00000000;
	or.pred  	%p4, %p2, %p3;
	@%p4 bra 	$L__BB0_4;
	add.s32 	%r30, %r29, %r7;
	mul.wide.u32 	%rd6, %r30, 4;
	add.s64 	%rd7, %rd1, %rd6;
	ld.global.f32 	%f112, [%rd7];
$L__BB0_4:
	setp.ge.s32 	%p5, %r4, %r19;
	st.shared.f32 	[%r6], %f112;
	add.s32 	%r13, %r11, %r1;
	setp.ge.u32 	%p6, %r13, %r16;
	mov.f32 	%f113, 0f00000000;
	or.pred  	%p7, %p5, %p6;
	@%p7 bra 	$L__BB0_6;
	mad.lo.s32 	%r31, %r13, %r17, %r4;
	mul.wide.u32 	%rd8, %r31, 4;
	add.s64 	%rd9, %rd2, %rd8;
	ld.global.f32 	%f113, [%rd9];
$L__BB0_6:
	st.shared.f32 	[%r8], %f113;
	bar.sync 	0;
	ld.shared.f32 	%f15, [%r5];
	ld.shared.f32 	%f16, [%r9];
	fma.rn.f32 	%f17, %f15, %f16, %f114;
	ld.shared.f32 	%f18, [%r5+4];
	ld.shared.f32 	%f19, [%r9+128];
	fma.rn.f32 	%f20, %f18, %f19, %f17;
	ld.shared.f32 	%f21, [%r5+8];
	ld.shared.f32 	%f22, [%r9+256];
	fma.rn.f32 	%f23, %f21, %f22, %f20;
	ld.shared.f32 	%f24, [%r5+12];
	ld.shared.f32 	%f25, [%r9+384];
	fma.rn.f32 	%f26, %f24, %f25, %f23;
	ld.shared.f32 	%f27, [%r5+16];
	ld.shared.f32 	%f28, [%r9+512];
	fma.rn.f32 	%f29, %f27, %f28, %f26;
	ld.shared.f32 	%f30, [%r5+20];
	ld.shared.f32 	%f31, [%r9+640];
	fma.rn.f32 	%f32, %f30, %f31, %f29;
	ld.shared.f32 	%f33, [%r5+24];
	ld.shared.f32 	%f34, [%r9+768];
	fma.rn.f32 	%f35, %f33, %f34, %f32;
	ld.shared.f32 	%f36, [%r5+28];
	ld.shared.f32 	%f37, [%r9+896];
	fma.rn.f32 	%f38, %f36, %f37, %f35;
	ld.shared.f32 	%f39, [%r5+32];
	ld.shared.f32 	%f40, [%r9+1024];
	fma.rn.f32 	%f41, %f39, %f40, %f38;
	ld.shared.f32 	%f42, [%r5+36];
	ld.shared.f32 	%f43, [%r9+1152];
	fma.rn.f32 	%f44, %f42, %f43, %f41;
	ld.shared.f32 	%f45, [%r5+40];
	ld.shared.f32 	%f46, [%r9+1280];
	fma.rn.f32 	%f47, %f45, %f46, %f44;
	ld.shared.f32 	%f48, [%r5+44];
	ld.shared.f32 	%f49, [%r9+1408];
	fma.rn.f32 	%f50, %f48, %f49, %f47;
	ld.shared.f32 	%f51, [%r5+48];
	ld.shared.f32 	%f52, [%r9+1536];
	fma.rn.f32 	%f53, %f51, %f52, %f50;
	ld.shared.f32 	%f54, [%r5+52];
	ld.shared.f32 	%f55, [%r9+1664];
	fma.rn.f32 	%f56, %f54, %f55, %f53;
	ld.shared.f32 	%f57, [%r5+56];
	ld.shared.f32 	%f58, [%r9+1792];
	fma.rn.f32 	%f59, %f57, %f58, %f56;
	ld.shared.f32 	%f60, [%r5+60];
	ld.shared.f32 	%f61, [%r9+1920];
	fma.rn.f32 	%f62, %f60, %f61, %f59;
	ld.shared.f32 	%f63, [%r5+64];
	ld.shared.f32 	%f64, [%r9+2048];
	fma.rn.f32 	%f65, %f63, %f64, %f62;
	ld.shared.f32 	%f66, [%r5+68];
	ld.shared.f32 	%f67, [%r9+2176];
	fma.rn.f32 	%f68, %f66, %f67, %f65;
	ld.shared.f32 	%f69, [%r5+72];
	ld.shared.f32 	%f70, [%r9+2304];
	fma.rn.f32 	%f71, %f69, %f70, %f68;
	ld.shared.f32 	%f72, [%r5+76];
	ld.shared.f32 	%f73, [%r9+2432];
	fma.rn.f32 	%f74, %f72, %f73, %f71;
	ld.shared.f32 	%f75, [%r5+80];
	ld.shared.f32 	%f76, [%r9+2560];
	fma.rn.f32 	%f77, %f75, %f76, %f74;
	ld.shared.f32 	%f78, [%r5+84];
	ld.shared.f32 	%f79, [%r9+2688];
	fma.rn.f32 	%f80, %f78, %f79, %f77;
	ld.shared.f32 	%f81, [%r5+88];
	ld.shared.f32 	%f82, [%r9+2816];
	fma.rn.f32 	%f83, %f81, %f82, %f80;
	ld.shared.f32 	%f84, [%r5+92];
	ld.shared.f32 	%f85, [%r9+2944];
	fma.rn.f32 	%f86, %f84, %f85, %f83;
	ld.shared.f32 	%f87, [%r5+96];
	ld.shared.f32 	%f88, [%r9+3072];
	fma.rn.f32 	%f89, %f87, %f88, %f86;
	ld.shared.f32 	%f90, [%r5+100];
	ld.shared.f32 	%f91, [%r9+3200];
	fma.rn.f32 	%f92, %f90, %f91, %f89;
	ld.shared.f32 	%f93, [%r5+104];
	ld.shared.f32 	%f94, [%r9+3328];
	fma.rn.f32 	%f95, %f93, %f94, %f92;
	ld.shared.f32 	%f96, [%r5+108];
	ld.shared.f32 	%f97, [%r9+3456];
	fma.rn.f32 	%f98, %f96, %f97, %f95;
	ld.shared.f32 	%f99, [%r5+112];
	ld.shared.f32 	%f100, [%r9+3584];
	fma.rn.f32 	%f101, %f99, %f100, %f98;
	ld.shared.f32 	%f102, [%r5+116];
	ld.shared.f32 	%f103, [%r9+3712];
	fma.rn.f32 	%f104, %f102, %f103, %f101;
	ld.shared.f32 	%f105, [%r5+120];
	ld.shared.f32 	%f106, [%r9+3840];
	fma.rn.f32 	%f107, %f105, %f106, %f104;
	ld.shared.f32 	%f108, [%r5+124];
	ld.shared.f32 	%f109, [%r9+3968];
	fma.rn.f32 	%f114, %f108, %f109, %f107;
	bar.sync 	0;
	add.s32 	%r33, %r33, 1;
	cvt.rn.f32.u32 	%f110, %r33;
	setp.gt.f32 	%p8, %f1, %f110;
	@%p8 bra 	$L__BB0_2;
$L__BB0_7:
	setp.ge.s32 	%p9, %r2, %r18;
	setp.ge.s32 	%p10, %r4, %r19;
	or.pred  	%p11, %p9, %p10;
	@%p11 bra 	$L__BB0_9;
	mad.lo.s32 	%r32, %r19, %r2, %r4;
	cvta.to.global.u64 	%rd10, %rd5;
	mul.wide.s32 	%rd11, %r32, 4;
	add.s64 	%rd12, %rd10, %rd11;
	st.global.f32 	[%rd12], %f114;
$L__BB0_9:
	ret;

}


// ===== COMPILED SASS (sm_100) =====

	.target	sm_100

	.elftype	@"ET_EXEC"


//--------------------- .note.nv.tkinfo           --------------------------
	.section	.note.nv.tkinfo,"",@"SHT_NOTE"
	.sectionflags	@"SHF_NOTE_NV_TKINFO"
	.tkinfo
        /*0018*/ 	.word	0x00000002
        /*0030*/ 	.string	""
        /*0030*/ 	.string	"ptxas"
        /*0030*/ 	.string	"Cuda compilation tools, release 13.0, V13.0.88"
        /*0030*/ 	.string	"Build cuda_13.0.r13.0/compiler.36424714_0"
        /*0030*/ 	.string	"-arch sm_100 -m 64 "



//--------------------- .note.nv.cuinfo           --------------------------
	.section	.note.nv.cuinfo,"",@"SHT_NOTE"
	.sectionflags	@"SHF_NOTE_NV_CUINFO"
        /*0018*/ 	.short	0x0002
        /*001a*/ 	.short	0x0064
        /*001c*/ 	.short	0x0082
	.zero		2


//--------------------- .nv.info                  --------------------------
	.section	.nv.info,"",@"SHT_CUDA_INFO"
	.align	4


	//----- nvinfo : EIATTR_REGCOUNT
	.align		4
        /*0000*/ 	.byte	0x04, 0x2f
        /*0002*/ 	.short	(.L_1 - .L_0)
	.align		4
.L_0:
        /*0004*/ 	.word	index@(_Z20matrixMultiplySharedPfS_S_iiiiii)
        /*0008*/ 	.word	0x00000020


	//----- nvinfo : EIATTR_FRAME_SIZE
	.align		4
.L_1:
        /*000c*/ 	.byte	0x04, 0x11
        /*000e*/ 	.short	(.L_3 - .L_2)
	.align		4
.L_2:
        /*0010*/ 	.word	index@(_Z20matrixMultiplySharedPfS_S_iiiiii)
        /*0014*/ 	.word	0x00000000


	//----- nvinfo : EIATTR_MIN_STACK_SIZE
	.align		4
.L_3:
        /*0018*/ 	.byte	0x04, 0x12
        /*001a*/ 	.short	(.L_5 - .L_4)
	.align		4
.L_4:
        /*001c*/ 	.word	index@(_Z20matrixMultiplySharedPfS_S_iiiiii)
        /*0020*/ 	.word	0x00000000
.L_5:


//--------------------- .nv.compat                --------------------------
	.section	.nv.compat,"",@"SHT_CUDA_COMPAT_INFO"
	.align	4
        /*0000*/ 	.byte	0x02, 0x09, 0x00, 0x00, 0x02, 0x02, 0x01, 0x00, 0x02, 0x05, 0x05, 0x00, 0x03, 0x07, 0x01, 0x01
        /*0010*/ 	.byte	0x02, 0x03, 0x00, 0x00, 0x02, 0x06, 0x01, 0x00, 0x04, 0x0b, 0x08, 0x00, 0x09, 0x00, 0x00, 0x00
        /*0020*/ 	.byte	0x00, 0x00, 0x00, 0x00


//--------------------- .nv.info._Z20matrixMultiplySharedPfS_S_iiiiii --------------------------
	.section	.nv.info._Z20matrixMultiplySharedPfS_S_iiiiii,"",@"SHT_CUDA_INFO"
	.sectionflags	@""
	.align	4


	//----- nvinfo : EIATTR_CUDA_API_VERSION
	.align		4
        /*0000*/ 	.byte	0x04, 0x37
        /*0002*/ 	.short	(.L_7 - .L_6)
.L_6:
        /*0004*/ 	.word	0x00000082


	//----- nvinfo : EIATTR_KPARAM_INFO
	.align		4
.L_7:
        /*0008*/ 	.byte	0x04, 0x17
        /*000a*/ 	.short	(.L_9 - .L_8)
.L_8:
        /*000c*/ 	.word	0x00000000
        /*0010*/ 	.short	0x0008
        /*0012*/ 	.short	0x002c
        /*0014*/ 	.byte	0x00, 0xf0, 0x11, 0x00


	//----- nvinfo : EIATTR_KPARAM_INFO
	.align		4
.L_9:
        /*0018*/ 	.byte	0x04, 0x17
        /*001a*/ 	.short	(.L_11 - .L_10)
.L_10:
        /*001c*/ 	.word	0x00000000
        /*0020*/ 	.short	0x0007
        /*0022*/ 	.short	0x0028
        /*0024*/ 	.byte	0x00, 0xf0, 0x11, 0x00


	//----- nvinfo : EIATTR_KPARAM_INFO
	.align		4
.L_11:
        /*0028*/ 	.byte	0x04, 0x17
        /*002a*/ 	.short	(.L_13 - .L_12)
.L_12:
        /*002c*/ 	.word	0x00000000
        /*0030*/ 	.short	0x0006
        /*0032*/ 	.short	0x0024
        /*0034*/ 	.byte	0x00, 0xf0, 0x11, 0x00


	//----- nvinfo : EIATTR_KPARAM_INFO
	.align		4
.L_13:
        /*0038*/ 	.byte	0x04, 0x17
        /*003a*/ 	.short	(.L_15 - .L_14)
.L_14:
        /*003c*/ 	.word	0x00000000
        /*0040*/ 	.short	0x0005
        /*0042*/ 	.short	0x0020
        /*0044*/ 	.byte	0x00, 0xf0, 0x11, 0x00


	//----- nvinfo : EIATTR_KPARAM_INFO
	.align		4
.L_15:
        /*0048*/ 	.byte	0x04, 0x17
        /*004a*/ 	.short	(.L_17 - .L_16)
.L_16:
        /*004c*/ 	.word	0x00000000
        /*0050*/ 	.short	0x0004
        /*0052*/ 	.short	0x001c
        /*0054*/ 	.byte	0x00, 0xf0, 0x11, 0x00


	//----- nvinfo : EIATTR_KPARAM_INFO
	.align		4
.L_17:
        /*0058*/ 	.byte	0x04, 0x17
        /*005a*/ 	.short	(.L_19 - .L_18)
.L_18:
        /*005c*/ 	.word	0x00000000
        /*0060*/ 	.short	0x0003
        /*0062*/ 	.short	0x0018
        /*0064*/ 	.byte	0x00, 0xf0, 0x11, 0x00


	//----- nvinfo : EIATTR_KPARAM_INFO
	.align		4
.L_19:
        /*0068*/ 	.byte	0x04, 0x17
        /*006a*/ 	.short	(.L_21 - .L_20)
.L_20:
        /*006c*/ 	.word	0x00000000
        /*0070*/ 	.short	0x0002
        /*0072*/ 	.short	0x0010
        /*0074*/ 	.byte	0x00, 0xf5, 0x21, 0x00


	//----- nvinfo : EIATTR_KPARAM_INFO
	.align		4
.L_21:
        /*0078*/ 	.byte	0x04, 0x17
        /*007a*/ 	.short	(.L_23 - .L_22)
.L_22:
        /*007c*/ 	.word	0x00000000
        /*0080*/ 	.short	0x0001
        /*0082*/ 	.short	0x0008
        /*0084*/ 	.byte	0x00, 0xf5, 0x21, 0x00


	//----- nvinfo : EIATTR_KPARAM_INFO
	.align		4
.L_23:
        /*0088*/ 	.byte	0x04, 0x17
        /*008a*/ 	.short	(.L_25 - .L_24)
.L_24:
        /*008c*/ 	.word	0x00000000
        /*0090*/ 	.short	0x0000
        /*0092*/ 	.short	0x0000
        /*0094*/ 	.byte	0x00, 0xf5, 0x21, 0x00


	//----- nvinfo : EIATTR_SPARSE_MMA_MASK
	.align		4
.L_25:
        /*0098*/ 	.byte	0x03, 0x50
        /*009a*/ 	.short	0x0000


	//----- nvinfo : EIATTR_MAXREG_COUNT
	.align		4
        /*009c*/ 	.byte	0x03, 0x1b
        /*009e*/ 	.short	0x00ff


	//----- nvinfo : EIATTR_NUM_BARRIERS
	.align		4
        /*00a0*/ 	.byte	0x02, 0x4c
        /*00a2*/ 	.byte	0x01
	.zero		1


	//----- nvinfo : EIATTR_MERCURY_ISA_VERSION
	.align		4
        /*00a4*/ 	.byte	0x03, 0x5f
        /*00a6*/ 	.short	0x0101


	//----- nvinfo : EIATTR_VRC_CTA_INIT_COUNT
	.align		4
        /*00a8*/ 	.byte	0x02, 0x4a
	.zero		1
	.zero		1


	//----- nvinfo : EIATTR_EXIT_INSTR_OFFSETS
	.align		4
        /*00ac*/ 	.byte	0x04, 0x1c
        /*00ae*/ 	.short	(.L_27 - .L_26)


	//   ....[0]....
.L_26:
        /*00b0*/ 	.word	0x00000820


	//   ....[1]....
        /*00b4*/ 	.word	0x00000870


	//----- nvinfo : EIATTR_CBANK_PARAM_SIZE
	.align		4
.L_27:
        /*00b8*/ 	.byte	0x03, 0x19
        /*00ba*/ 	.short	0x0030


	//----- nvinfo : EIATTR_PARAM_CBANK
	.align		4
        /*00bc*/ 	.byte	0x04, 0x0a
        /*00be*/ 	.short	(.L_29 - .L_28)
	.align		4
.L_28:
        /*00c0*/ 	.word	index@(.nv.constant0._Z20matrixMultiplySharedPfS_S_iiiiii)
        /*00c4*/ 	.short	0x0380
        /*00c6*/ 	.short	0x0030


	//----- nvinfo : EIATTR_SW_WAR
	.align		4
.L_29:
        /*00c8*/ 	.byte	0x04, 0x36
        /*00ca*/ 	.short	(.L_31 - .L_30)
.L_30:
        /*00cc*/ 	.word	0x00000008
.L_31:


//--------------------- .nv.callgraph             --------------------------
	.section	.nv.callgraph,"",@"SHT_CUDA_CALLGRAPH"
	.align	4
	.sectionentsize	8
	.align		4
        /*0000*/ 	.word	0x00000000
	.align		4
        /*0004*/ 	.word	0xffffffff
	.align		4
        /*0008*/ 	.word	0x00000000
	.align		4
        /*000c*/ 	.word	0xfffffffe
	.align		4
        /*0010*/ 	.word	0x00000000
	.align		4
        /*0014*/ 	.word	0xfffffffd
	.align		4
        /*0018*/ 	.word	0x00000000
	.align		4
        /*001c*/ 	.word	0xfffffffc


//--------------------- .text._Z20matrixMultiplySharedPfS_S_iiiiii --------------------------
	.section	.text._Z20matrixMultiplySharedPfS_S_iiiiii,"ax",@progbits
	.align	128
        .global         _Z20matrixMultiplySharedPfS_S_iiiiii
        .type           _Z20matrixMultiplySharedPfS_S_iiiiii,@function
        .size           _Z20matrixMultiplySharedPfS_S_iiiiii,(.L_x_3 - _Z20matrixMultiplySharedPfS_S_iiiiii)
        .other          _Z20matrixMultiplySharedPfS_S_iiiiii,@"STO_CUDA_ENTRY STV_DEFAULT"
_Z20matrixMultiplySharedPfS_S_iiiiii:
.text._Z20matrixMultiplySharedPfS_S_iiiiii:
[----:B------:R-:W-:Y:S01]  /*0000*/  LDC R1, c[0x0][0x37c] ;  /* 0x0000df00ff017b82 */ /* 0x000fe20000000800 */
[----:B------:R-:W0:Y:S01]  /*0010*/  LDCU UR4, c[0x0][0x39c] ;  /* 0x00007380ff0477ac */ /* 0x000e220008000800 */
[----:B------:R-:W1:Y:S01]  /*0020*/  S2R R5, SR_CTAID.Y ;  /* 0x0000000000057919 */ /* 0x000e620000002600 */
[----:B------:R-:W-:Y:S01]  /*0030*/  HFMA2 R7, -RZ, RZ, 0, 0 ;  /* 0x00000000ff077431 */ /* 0x000fe200000001ff */
[----:B------:R-:W2:Y:S01]  /*0040*/  LDCU.64 UR8, c[0x0][0x358] ;  /* 0x00006b00ff0877ac */ /* 0x000ea20008000a00 */
[----:B------:R-:W1:Y:S01]  /*0050*/  S2R R0, SR_TID.Y ;  /* 0x0000000000007919 */ /* 0x000e620000002200 */
[----:B------:R-:W3:Y:S01]  /*0060*/  S2R R21, SR_CTAID.X ;  /* 0x0000000000157919 */ /* 0x000ee20000002500 */
[----:B------:R-:W3:Y:S01]  /*0070*/  S2R R2, SR_TID.X ;  /* 0x0000000000027919 */ /* 0x000ee20000002100 */
[----:B0-----:R-:W-:-:S05]  /*0080*/  I2FP.F32.S32 R3, UR4 ;  /* 0x0000000400037c45 */ /* 0x001fca0008201400 */
[----:B------:R-:W-:-:S04]  /*0090*/  FMUL R3, R3, 0.03125 ;  /* 0x3d00000003037820 */ /* 0x000fc80000400000 */
[----:B------:R-:W0:Y:S01]  /*00a0*/  FRND.CEIL R20, R3 ;  /* 0x0000000300147307 */ /* 0x000e220000209000 */
[----:B-1----:R-:W-:Y:S02]  /*00b0*/  LEA R22, R5, R0, 0x5 ;  /* 0x0000000005167211 */ /* 0x002fe400078e28ff */
[----:B0-----:R-:W-:Y:S02]  /*00c0*/  FSETP.GT.AND P0, PT, R20, RZ, PT ;  /* 0x000000ff1400720b */ /* 0x001fe40003f04000 */
[----:B---3--:R-:W-:-:S11]  /*00d0*/  LEA R21, R21, R2, 0x5 ;  /* 0x0000000215157211 */ /* 0x008fd600078e28ff */
[----:B--2---:R-:W-:Y:S05]  /*00e0*/  @!P0 BRA `(.L_x_0) ;  /* 0x0000000400c08947 */ /* 0x004fea0003800000 */
[----:B------:R-:W0:Y:S01]  /*00f0*/  S2UR UR6, SR_CgaCtaId ;  /* 0x00000000000679c3 */ /* 0x000e220000008800 */
[----:B------:R-:W-:Y:S01]  /*0100*/  UMOV UR4, 0x400 ;  /* 0x0000040000047882 */ /* 0x000fe20000000000 */
[----:B------:R-:W-:Y:S01]  /*0110*/  MOV R7, RZ ;  /* 0x000000ff00077202 */ /* 0x000fe20000000f00 */
[----:B------:R-:W-:Y:S01]  /*0120*/  UIADD3 UR5, UPT, UPT, UR4, 0x1000, URZ ;  /* 0x0000100004057890 */ /* 0x000fe2000fffe0ff */
[----:B------:R-:W-:Y:S01]  /*0130*/  MOV R3, RZ ;  /* 0x000000ff00037202 */ /* 0x000fe20000000f00 */
[----:B------:R-:W1:Y:S01]  /*0140*/  LDCU UR12, c[0x0][0x39c] ;  /* 0x00007380ff0c77ac */ /* 0x000e620008000800 */
[----:B------:R-:W2:Y:S01]  /*0150*/  LDCU UR7, c[0x0][0x3a8] ;  /* 0x00007500ff0777ac */ /* 0x000ea20008000800 */
[----:B------:R-:W3:Y:S01]  /*0160*/  LDCU UR10, c[0x0][0x3a0] ;  /* 0x00007400ff0a77ac */ /* 0x000ee20008000800 */
[----:B------:R-:W4:Y:S01]  /*0170*/  LDCU UR11, c[0x0][0x3ac] ;  /* 0x00007580ff0b77ac */ /* 0x000f220008000800 */
[----:B0-----:R-:W-:Y:S02]  /*0180*/  ULEA UR4, UR6, UR4, 0x18 ;  /* 0x0000000406047291 */ /* 0x001fe4000f8ec0ff */
[----:B------:R-:W-:-:S04]  /*0190*/  ULEA UR5, UR6, UR5, 0x18 ;  /* 0x0000000506057291 */ /* 0x000fc8000f8ec0ff */
[----:B------:R-:W-:Y:S02]  /*01a0*/  LEA R19, R0, UR4, 0x7 ;  /* 0x0000000400137c11 */ /* 0x000fe4000f8e38ff */
[C---:B------:R-:W-:Y:S02]  /*01b0*/  LEA R17, R2.reuse, UR5, 0x2 ;  /* 0x0000000502117c11 */ /* 0x040fe4000f8e10ff */
[----:B------:R-:W-:Y:S02]  /*01c0*/  LEA R18, R2, R19, 0x2 ;  /* 0x0000001302127211 */ /* 0x000fe400078e10ff */
[----:B-1234-:R-:W-:-:S07]  /*01d0*/  LEA R16, R0, R17, 0x7 ;  /* 0x0000001100107211 */ /* 0x01efce00078e38ff */
.L_x_1:
[C---:B------:R-:W-:Y:S01]  /*01e0*/  LEA R27, R3.reuse, R0, 0x5 ;  /* 0x00000000031b7211 */ /* 0x040fe200078e28ff */
[----:B------:R-:W-:Y:S01]  /*01f0*/  HFMA2 R29, -RZ, RZ, 0, 0 ;  /* 0x00000000ff1d7431 */ /* 0x000fe200000001ff */
[----:B------:R-:W-:Y:S02]  /*0200*/  LEA R11, R3, R2, 0x5 ;  /* 0x00000002030b7211 */ /* 0x000fe400078e28ff */
[----:B------:R-:W-:Y:S02]  /*0210*/  ISETP.GE.U32.AND P0, PT, R27, UR10, PT ;  /* 0x0000000a1b007c0c */ /* 0x000fe4000bf06070 */
[----:B------:R-:W-:Y:S02]  /*0220*/  ISETP.GE.U32.AND P1, PT, R11, UR12, PT ;  /* 0x0000000c0b007c0c */ /* 0x000fe4000bf26070 */
[----:B------:R-:W-:Y:S02]  /*0230*/  ISETP.GE.OR P0, PT, R21, UR11, P0 ;  /* 0x0000000b15007c0c */ /* 0x000fe40008706670 */
[----:B------:R-:W-:-:S02]  /*0240*/  ISETP.GE.OR P1, PT, R22, UR7, P1 ;  /* 0x0000000716007c0c */ /* 0x000fc40008f26670 */
[----:B------:R-:W-:-:S09]  /*0250*/  MOV R23, RZ ;  /* 0x000000ff00177202 */ /* 0x000fd20000000f00 */
[----:B------:R-:W0:Y:S02]  /*0260*/  @!P0 LDC R6, c[0x0][0x3a4] ;  /* 0x0000e900ff068b82 */ /* 0x000e240000000800 */
[----:B------:R-:W-:-:S06]  /*0270*/  @!P1 IMAD R11, R22, UR12, R11 ;  /* 0x0000000c160b9c24 */ /* 0x000fcc000f8e020b */
[----:B------:R-:W1:Y:S08]  /*0280*/  @!P1 LDC.64 R4, c[0x0][0x380] ;  /* 0x0000e000ff049b82 */ /* 0x000e700000000a00 */
[----:B------:R-:W2:Y:S01]  /*0290*/  @!P0 LDC.64 R8, c[0x0][0x388] ;  /* 0x0000e200ff088b82 */ /* 0x000ea20000000a00 */
[----:B0-----:R-:W-:Y:S02]  /*02a0*/  @!P0 IMAD R27, R27, R6, R21 ;  /* 0x000000061b1b8224 */ /* 0x001fe400078e0215 */
[----:B-1----:R-:W-:-:S05]  /*02b0*/  @!P1 IMAD.WIDE.U32 R4, R11, 0x4, R4 ;  /* 0x000000040b049825 */ /* 0x002fca00078e0004 */
[----:B------:R-:W3:Y:S01]  /*02c0*/  @!P1 LDG.E R23, desc[UR8][R4.64] ;  /* 0x0000000804179981 */ /* 0x000ee2000c1e1900 */
[----:B--2---:R-:W-:-:S05]  /*02d0*/  @!P0 IMAD.WIDE.U32 R26, R27, 0x4, R8 ;  /* 0x000000041b1a8825 */ /* 0x004fca00078e0008 */
[----:B------:R-:W2:Y:S01]  /*02e0*/  @!P0 LDG.E R29, desc[UR8][R26.64] ;  /* 0x000000081a1d8981 */ /* 0x000ea2000c1e1900 */
[----:B------:R-:W-:-:S03]  /*02f0*/  IADD3 R3, PT, PT, R3, 0x1, RZ ;  /* 0x0000000103037810 */ /* 0x000fc60007ffe0ff */
[----:B---3--:R-:W-:Y:S04]  /*0300*/  STS [R18], R23 ;  /* 0x0000001712007388 */ /* 0x008fe80000000800 */
[----:B--2---:R-:W-:Y:S01]  /*0310*/  STS [R16], R29 ;  /* 0x0000001d10007388 */ /* 0x004fe20000000800 */
[----:B------:R-:W-:Y:S06]  /*0320*/  BAR.SYNC.DEFER_BLOCKING 0x0 ;  /* 0x0000000000007b1d */ /* 0x000fec0000010000 */
[----:B------:R-:W-:Y:S04]  /*0330*/  LDS R6, [R17] ;  /* 0x0000000011067984 */ /* 0x000fe80000000800 */
[----:B------:R-:W0:Y:S04]  /*0340*/  LDS.128 R8, [R19] ;  /* 0x0000000013087984 */ /* 0x000e280000000c00 */
[----:B------:R-:W1:Y:S04]  /*0350*/  LDS R5, [R17+0x80] ;  /* 0x0000800011057984 */ /* 0x000e680000000800 */
[----:B------:R-:W2:Y:S04]  /*0360*/  LDS R4, [R17+0x100] ;  /* 0x0001000011047984 */ /* 0x000ea80000000800 */
[----:B------:R-:W3:Y:S04]  /*0370*/  LDS R28, [R17+0x180] ;  /* 0x00018000111c7984 */ /* 0x000ee80000000800 */
[----:B------:R-:W-:Y:S04]  /*0380*/  LDS R25, [R17+0x200] ;  /* 0x0002000011197984 */ /* 0x000fe80000000800 */
[----:B------:R-:W4:Y:S04]  /*0390*/  LDS.128 R12, [R19+0x10] ;  /* 0x00001000130c7984 */ /* 0x000f280000000c00 */
[----:B------:R-:W5:Y:S04]  /*03a0*/  LDS R24, [R17+0x280] ;  /* 0x0002800011187984 */ /* 0x000f680000000800 */
[----:B------:R-:W5:Y:S04]  /*03b0*/  LDS R23, [R17+0x300] ;  /* 0x0003000011177984 */ /* 0x000f680000000800 */
[----:B------:R-:W5:Y:S04]  /*03c0*/  LDS R26, [R17+0x380] ;  /* 0x00038000111a7984 */ /* 0x000f680000000800 */
[----:B------:R-:W-:Y:S01]  /*03d0*/  LDS R29, [R17+0x900] ;  /* 0x00090000111d7984 */ /* 0x000fe20000000800 */
[----:B0-----:R-:W-:-:S03]  /*03e0*/  FFMA R6, R8, R6, R7 ;  /* 0x0000000608067223 */ /* 0x001fc60000000007 */
[----:B------:R-:W-:Y:S01]  /*03f0*/  LDS R8, [R17+0x480] ;  /* 0x0004800011087984 */ /* 0x000fe20000000800 */
[----:B-1----:R-:W-:-:S03]  /*0400*/  FFMA R5, R5, R9, R6 ;  /* 0x0000000905057223 */ /* 0x002fc60000000006 */
[----:B------:R-:W-:Y:S01]  /*0410*/  LDS R9, [R17+0x400] ;  /* 0x0004000011097984 */ /* 0x000fe20000000800 */
[----:B--2---:R-:W-:-:S03]  /*0420*/  FFMA R27, R4, R10, R5 ;  /* 0x0000000a041b7223 */ /* 0x004fc60000000005 */
[----:B------:R-:W0:Y:S01]  /*0430*/  LDS.128 R4, [R19+0x20] ;  /* 0x0000200013047984 */ /* 0x000e220000000c00 */
[----:B---3--:R-:W-:-:S03]  /*0440*/  FFMA R27, R28, R11, R27 ;  /* 0x0000000b1c1b7223 */ /* 0x008fc6000000001b */
[----:B------:R-:W1:Y:S04]  /*0450*/  LDS R11, [R17+0x500] ;  /* 0x00050000110b7984 */ /* 0x000e680000000800 */
[----:B------:R-:W-:Y:S01]  /*0460*/  LDS R28, [R17+0xa80] ;  /* 0x000a8000111c7984 */ /* 0x000fe20000000800 */
[----:B----4-:R-:W-:-:S04]  /*0470*/  FFMA R25, R12, R25, R27 ;  /* 0x000000190c197223 */ /* 0x010fc8000000001b */
[----:B-----5:R-:W-:Y:S02]  /*0480*/  FFMA R10, R24, R13, R25 ;  /* 0x0000000d180a7223 */ /* 0x020fe40000000019 */
[----:B------:R-:W2:Y:S02]  /*0490*/  LDS R24, [R17+0x580] ;  /* 0x0005800011187984 */ /* 0x000ea40000000800 */
[----:B------:R-:W-:Y:S02]  /*04a0*/  FFMA R23, R23, R14, R10 ;  /* 0x0000000e17177223 */ /* 0x000fe4000000000a */
[----:B------:R-:W-:Y:S02]  /*04b0*/  LDS R25, [R17+0x700] ;  /* 0x0007000011197984 */ /* 0x000fe40000000800 */
[----:B------:R-:W-:Y:S02]  /*04c0*/  FFMA R27, R26, R15, R23 ;  /* 0x0000000f1a1b7223 */ /* 0x000fe40000000017 */
[----:B------:R-:W-:Y:S04]  /*04d0*/  LDS R23, [R17+0x600] ;  /* 0x0006000011177984 */ /* 0x000fe80000000800 */
[----:B------:R-:W3:Y:S04]  /*04e0*/  LDS.128 R12, [R19+0x30] ;  /* 0x00003000130c7984 */ /* 0x000ee80000000c00 */
[----:B------:R-:W4:Y:S01]  /*04f0*/  LDS R26, [R17+0x680] ;  /* 0x00068000111a7984 */ /* 0x000f220000000800 */
[----:B0-----:R-:W-:-:S03]  /*0500*/  FFMA R9, R4, R9, R27 ;  /* 0x0000000904097223 */ /* 0x001fc6000000001b */
[----:B------:R-:W0:Y:S01]  /*0510*/  LDS R4, [R17+0x780] ;  /* 0x0007800011047984 */ /* 0x000e220000000800 */
[----:B------:R-:W-:-:S03]  /*0520*/  FFMA R8, R8, R5, R9 ;  /* 0x0000000508087223 */ /* 0x000fc60000000009 */
[----:B------:R-:W-:Y:S01]  /*0530*/  LDS R27, [R17+0x800] ;  /* 0x00080000111b7984 */ /* 0x000fe20000000800 */
[----:B-1----:R-:W-:-:S03]  /*0540*/  FFMA R5, R11, R6, R8 ;  /* 0x000000060b057223 */ /* 0x002fc60000000008 */
[----:B------:R-:W1:Y:S01]  /*0550*/  LDS.128 R8, [R19+0x40] ;  /* 0x0000400013087984 */ /* 0x000e620000000c00 */
[----:B--2---:R-:W-:-:S03]  /*0560*/  FFMA R5, R24, R7, R5 ;  /* 0x0000000718057223 */ /* 0x004fc60000000005 */
[----:B------:R-:W2:Y:S01]  /*0570*/  LDS R24, [R17+0x880] ;  /* 0x0008800011187984 */ /* 0x000ea20000000800 */
[----:B---3--:R-:W-:-:S03]  /*0580*/  FFMA R5, R12, R23, R5 ;  /* 0x000000170c057223 */ /* 0x008fc60000000005 */
[----:B------:R-:W-:Y:S01]  /*0590*/  LDS R23, [R17+0xa00] ;  /* 0x000a000011177984 */ /* 0x000fe20000000800 */
[----:B----4-:R-:W-:-:S04]  /*05a0*/  FFMA R26, R26, R13, R5 ;  /* 0x0000000d1a1a7223 */ /* 0x010fc80000000005 */
[----:B------:R-:W-:Y:S02]  /*05b0*/  FFMA R25, R25, R14, R26 ;  /* 0x0000000e19197223 */ /* 0x000fe4000000001a */
[----:B------:R-:W3:Y:S02]  /*05c0*/  LDS R26, [R17+0x980] ;  /* 0x00098000111a7984 */ /* 0x000ee40000000800 */
[----:B0-----:R-:W-:Y:S02]  /*05d0*/  FFMA R15, R4, R15, R25 ;  /* 0x0000000f040f7223 */ /* 0x001fe40000000019 */
[----:B------:R-:W0:Y:S04]  /*05e0*/  LDS.128 R4, [R19+0x50] ;  /* 0x0000500013047984 */ /* 0x000e280000000c00 */
[----:B------:R-:W4:Y:S01]  /*05f0*/  LDS R25, [R17+0xb00] ;  /* 0x000b000011197984 */ /* 0x000f220000000800 */
[----:B-1----:R-:W-:-:S03]  /*0600*/  FFMA R15, R8, R27, R15 ;  /* 0x0000001b080f7223 */ /* 0x002fc6000000000f */
[----:B------:R-:W1:Y:S01]  /*0610*/  LDS R8, [R17+0xb80] ;  /* 0x000b800011087984 */ /* 0x000e620000000800 */
[----:B--2---:R-:W-:-:S03]  /*0620*/  FFMA R24, R24, R9, R15 ;  /* 0x0000000918187223 */ /* 0x004fc6000000000f */
[----:B------:R-:W-:Y:S04]  /*0630*/  LDS R9, [R17+0xc00] ;  /* 0x000c000011097984 */ /* 0x000fe80000000800 */
[----:B------:R-:W2:Y:S01]  /*0640*/  LDS.128 R12, [R19+0x60] ;  /* 0x00006000130c7984 */ /* 0x000ea20000000c00 */
[----:B------:R-:W-:-:S03]  /*0650*/  FFMA R29, R29, R10, R24 ;  /* 0x0000000a1d1d7223 */ /* 0x000fc60000000018 */
[----:B------:R-:W5:Y:S04]  /*0660*/  LDS R10, [R17+0xc80] ;  /* 0x000c8000110a7984 */ /* 0x000f680000000800 */
[----:B------:R-:W-:Y:S01]  /*0670*/  LDS R24, [R17+0xd80] ;  /* 0x000d800011187984 */ /* 0x000fe20000000800 */
[----:B---3--:R-:W-:-:S04]  /*0680*/  FFMA R11, R26, R11, R29 ;  /* 0x0000000b1a0b7223 */ /* 0x008fc8000000001d */
[----:B0-----:R-:W-:Y:S02]  /*0690*/  FFMA R11, R4, R23, R11 ;  /* 0x00000017040b7223 */ /* 0x001fe4000000000b */
[----:B------:R-:W-:Y:S02]  /*06a0*/  LDS R23, [R17+0xf00] ;  /* 0x000f000011177984 */ /* 0x000fe40000000800 */
[----:B------:R-:W-:Y:S02]  /*06b0*/  FFMA R28, R28, R5, R11 ;  /* 0x000000051c1c7223 */ /* 0x000fe4000000000b */
[----:B------:R-:W0:Y:S02]  /*06c0*/  LDS R11, [R17+0xd00] ;  /* 0x000d0000110b7984 */ /* 0x000e240000000800 */
[----:B----4-:R-:W-:-:S04]  /*06d0*/  FFMA R25, R25, R6, R28 ;  /* 0x0000000619197223 */ /* 0x010fc8000000001c */
[----:B-1----:R-:W-:Y:S02]  /*06e0*/  FFMA R27, R8, R7, R25 ;  /* 0x00000007081b7223 */ /* 0x002fe40000000019 */
[----:B------:R-:W-:Y:S04]  /*06f0*/  LDS R25, [R17+0xe00] ;  /* 0x000e000011197984 */ /* 0x000fe80000000800 */
[----:B------:R-:W1:Y:S04]  /*0700*/  LDS.128 R4, [R19+0x70] ;  /* 0x0000700013047984 */ /* 0x000e680000000c00 */
[----:B------:R-:W3:Y:S01]  /*0710*/  LDS R8, [R17+0xe80] ;  /* 0x000e800011087984 */ /* 0x000ee20000000800 */
[----:B--2---:R-:W-:-:S03]  /*0720*/  FFMA R9, R12, R9, R27 ;  /* 0x000000090c097223 */ /* 0x004fc6000000001b */
[----:B------:R-:W2:Y:S01]  /*0730*/  LDS R12, [R17+0xf80] ;  /* 0x000f8000110c7984 */ /* 0x000ea20000000800 */
[----:B-----5:R-:W-:Y:S01]  /*0740*/  FFMA R10, R10, R13, R9 ;  /* 0x0000000d0a0a7223 */ /* 0x020fe20000000009 */
[----:B------:R-:W-:Y:S01]  /*0750*/  I2FP.F32.U32 R9, R3 ;  /* 0x0000000300097245 */ /* 0x000fe20000201000 */
[----:B------:R-:W-:Y:S03]  /*0760*/  BAR.SYNC.DEFER_BLOCKING 0x0 ;  /* 0x0000000000007b1d */ /* 0x000fe60000010000 */
[----:B------:R-:W-:Y:S01]  /*0770*/  FSETP.GT.AND P0, PT, R20, R9, PT ;  /* 0x000000091400720b */ /* 0x000fe20003f04000 */
[----:B0-----:R-:W-:-:S04]  /*0780*/  FFMA R11, R11, R14, R10 ;  /* 0x0000000e0b0b7223 */ /* 0x001fc8000000000a */
[----:B------:R-:W-:-:S04]  /*0790*/  FFMA R11, R24, R15, R11 ;  /* 0x0000000f180b7223 */ /* 0x000fc8000000000b */
[----:B-1----:R-:W-:-:S04]  /*07a0*/  FFMA R11, R4, R25, R11 ;  /* 0x00000019040b7223 */ /* 0x002fc8000000000b */
[----:B---3--:R-:W-:-:S04]  /*07b0*/  FFMA R8, R8, R5, R11 ;  /* 0x0000000508087223 */ /* 0x008fc8000000000b */
[----:B------:R-:W-:-:S04]  /*07c0*/  FFMA R23, R23, R6, R8 ;  /* 0x0000000617177223 */ /* 0x000fc80000000008 */
[----:B--2---:R-:W-:Y:S01]  /*07d0*/  FFMA R7, R12, R7, R23 ;  /* 0x000000070c077223 */ /* 0x004fe20000000017 */
[----:B------:R-:W-:Y:S06]  /*07e0*/  @P0 BRA `(.L_x_1) ;  /* 0xfffffff8007c0947 */ /* 0x000fec000383ffff */
.L_x_0:
[----:B------:R-:W0:Y:S02]  /*07f0*/  LDCU.64 UR4, c[0x0][0x3a8] ;  /* 0x00007500ff0477ac */ /* 0x000e240008000a00 */
[----:B0-----:R-:W-:-:S04]  /*0800*/  ISETP.GE.AND P0, PT, R21, UR5, PT ;  /* 0x0000000515007c0c */ /* 0x001fc8000bf06270 */
[----:B------:R-:W-:-:S13]  /*0810*/  ISETP.GE.OR P0, PT, R22, UR4, P0 ;  /* 0x0000000416007c0c */ /* 0x000fda0008706670 */
[----:B------:R-:W-:Y:S05]  /*0820*/  @P0 EXIT ;  /* 0x000000000000094d */ /* 0x000fea0003800000 */
[----:B------:R-:W0:Y:S01]  /*0830*/  LDC.64 R2, c[0x0][0x390] ;  /* 0x0000e400ff027b82 */ /* 0x000e220000000a00 */
[----:B------:R-:W-:-:S04]  /*0840*/  IMAD R21, R22, UR5, R21 ;  /* 0x0000000516157c24 */ /* 0x000fc8000f8e0215 */
[----:B0-----:R-:W-:-:S05]  /*0850*/  IMAD.WIDE R2, R21, 0x4, R2 ;  /* 0x0000000415027825 */ /* 0x001fca00078e0202 */
[----:B------:R-:W-:Y:S01]  /*0860*/  STG.E desc[UR8][R2.64], R7 ;  /* 0x0000000702007986 */ /* 0x000fe2000c101908 */
[----:B------:R-:W-:Y:S05]  /*0870*/  EXIT ;  /* 0x000000000000794d */ /* 0x000fea0003800000 */
.L_x_2:
[----:B------:R-:W-:-:S00]  /*0880*/  BRA `(.L_x_2) ;  /* 0xfffffffc00fc7947 */ /* 0x000fc0000383ffff */
[----:B------:R-:W-:-:S00]  /*0890*/  NOP ;  /* 0x0000000000007918 */ /* 0x000fc00000000000 */
        /* <DEDUP_REMOVED lines=14> */
.L_x_3:


//--------------------- .nv.shared._Z20matrixMultiplySharedPfS_S_iiiiii --------------------------
	.section	.nv.shared._Z20matrixMultiplySharedPfS_S_iiiiii,"aw",@nobits
	.sectionflags	@""
	.align	4
.nv.shared._Z20matrixMultiplySharedPfS_S_iiiiii:
	.zero		9216


//--------------------- .nv.shared.reserved.0     --------------------------
	.section	.nv.shared.reserved.0,"aw",@nobits
	.weak		__nv_reservedSMEM_offset_0_alias
	.size		__nv_reservedSMEM_offset_0_alias, 0, 64
	.other		__nv_reservedSMEM_offset_0_alias,@"STO_CUDA_RESERVED_SHARED STV_DEFAULT"
__nv_reservedSMEM_offset_0_alias:
	.zero		0
	.zero		64


//--------------------- .nv.constant0._Z20matrixMultiplySharedPfS_S_iiiiii --------------------------
	.section	.nv.constant0._Z20matrixMultiplySharedPfS_S_iiiiii,"a",@progbits
	.sectionflags	@""
	.align	4
.nv.constant0._Z20matrixMultiplySharedPfS_S_iiiiii:
	.zero		944


//--------------------- SYMBOLS --------------------------

	.type		.nv.reservedSmem.offset0,@object
	.size		.nv.reservedSmem.offset0,0x4
	.type		.nv.reservedSmem.cap,@object
	.size		.nv.reservedSmem.cap,0x4
